	.headerflags	@"EF_CUDA_TEXMODE_UNIFIED EF_CUDA_64BIT_ADDRESS EF_CUDA_ACCELERATORS EF_CUDA_SM90 EF_CUDA_VIRTUAL_SM(EF_CUDA_SM90)"
	.elftype	@"ET_EXEC"


//--------------------- .nv.info                  --------------------------
	.section	.nv.info,"",@"SHT_CUDA_INFO"
	.align	4


	//----- nvinfo : EIATTR_REGCOUNT
	.align		4
        /*0000*/ 	.byte	0x04, 0x2f
        /*0002*/ 	.short	(.L_1 - .L_0)
	.align		4
.L_0:
        /*0004*/ 	.word	index@(triton_poi_fused_cat_3)
        /*0008*/ 	.word	0x00000011


	//----- nvinfo : EIATTR_MIN_STACK_SIZE
	.align		4
.L_1:
        /*000c*/ 	.byte	0x04, 0x12
        /*000e*/ 	.short	(.L_3 - .L_2)
	.align		4
.L_2:
        /*0010*/ 	.word	index@(triton_poi_fused_cat_3)
        /*0014*/ 	.word	0x00000000


	//----- nvinfo : EIATTR_FRAME_SIZE
	.align		4
.L_3:
        /*0018*/ 	.byte	0x04, 0x11
        /*001a*/ 	.short	(.L_5 - .L_4)
	.align		4
.L_4:
        /*001c*/ 	.word	index@(triton_poi_fused_cat_3)
        /*0020*/ 	.word	0x00000000


	//----- nvinfo : EIATTR_MIN_STACK_SIZE
	.align		4
.L_5:
        /*0024*/ 	.byte	0x04, 0x12
        /*0026*/ 	.short	(.L_7 - .L_6)
	.align		4
.L_6:
        /*0028*/ 	.word	index@(triton_poi_fused_cat_3)
        /*002c*/ 	.word	0x00000000
.L_7:


//--------------------- .nv.info.triton_poi_fused_cat_3 --------------------------
	.section	.nv.info.triton_poi_fused_cat_3,"",@"SHT_CUDA_INFO"
	.sectionflags	@""
	.align	4


	//----- nvinfo : EIATTR_CUDA_API_VERSION
	.align		4
        /*0000*/ 	.byte	0x04, 0x37
        /*0002*/ 	.short	(.L_9 - .L_8)
.L_8:
        /*0004*/ 	.word	0x0000007c


	//----- nvinfo : EIATTR_KPARAM_INFO
	.align		4
.L_9:
        /*0008*/ 	.byte	0x04, 0x17
        /*000a*/ 	.short	(.L_11 - .L_10)
.L_10:
        /*000c*/ 	.word	0x00000000
        /*0010*/ 	.short	0x0004
        /*0012*/ 	.short	0x0020
        /*0014*/ 	.byte	0x00, 0xf0, 0x11, 0x00


	//----- nvinfo : EIATTR_KPARAM_INFO
	.align		4
.L_11:
        /*0018*/ 	.byte	0x04, 0x17
        /*001a*/ 	.short	(.L_13 - .L_12)
.L_12:
        /*001c*/ 	.word	0x00000000
        /*0020*/ 	.short	0x0003
        /*0022*/ 	.short	0x0018
        /*0024*/ 	.byte	0x00, 0xf4, 0x21, 0x00


	//----- nvinfo : EIATTR_KPARAM_INFO
	.align		4
.L_13:
        /*0028*/ 	.byte	0x04, 0x17
        /*002a*/ 	.short	(.L_15 - .L_14)
.L_14:
        /*002c*/ 	.word	0x00000000
        /*0030*/ 	.short	0x0002
        /*0032*/ 	.short	0x0010
        /*0034*/ 	.byte	0x00, 0xf4, 0x21, 0x00


	//----- nvinfo : EIATTR_KPARAM_INFO
	.align		4
.L_15:
        /*0038*/ 	.byte	0x04, 0x17
        /*003a*/ 	.short	(.L_17 - .L_16)
.L_16:
        /*003c*/ 	.word	0x00000000
        /*0040*/ 	.short	0x0001
        /*0042*/ 	.short	0x0008
        /*0044*/ 	.byte	0x00, 0xf4, 0x21, 0x00


	//----- nvinfo : EIATTR_KPARAM_INFO
	.align		4
.L_17:
        /*0048*/ 	.byte	0x04, 0x17
        /*004a*/ 	.short	(.L_19 - .L_18)
.L_18:
        /*004c*/ 	.word	0x00000000
        /*0050*/ 	.short	0x0000
        /*0052*/ 	.short	0x0000
        /*0054*/ 	.byte	0x00, 0xf4, 0x21, 0x00


	//----- nvinfo : EIATTR_SPARSE_MMA_MASK
	.align		4
.L_19:
        /*0058*/ 	.byte	0x03, 0x50
        /*005a*/ 	.short	0x0000


	//----- nvinfo : EIATTR_MAXREG_COUNT
	.align		4
        /*005c*/ 	.byte	0x03, 0x1b
        /*005e*/ 	.short	0x00ff


	//----- nvinfo : EIATTR_EXIT_INSTR_OFFSETS
	.align		4
        /*0060*/ 	.byte	0x04, 0x1c
        /*0062*/ 	.short	(.L_21 - .L_20)


	//   ....[0]....
.L_20:
        /*0064*/ 	.word	0x000004a0


	//   ....[1]....
        /*0068*/ 	.word	0x000004c0


	//----- nvinfo : EIATTR_REQNTID
	.align		4
.L_21:
        /*006c*/ 	.byte	0x04, 0x10
        /*006e*/ 	.short	(.L_23 - .L_22)
.L_22:
        /*0070*/ 	.word	0x00000080
        /*0074*/ 	.word	0x00000001
        /*0078*/ 	.word	0x00000001


	//----- nvinfo : EIATTR_CBANK_PARAM_SIZE
	.align		4
.L_23:
        /*007c*/ 	.byte	0x03, 0x19
        /*007e*/ 	.short	0x0024


	//----- nvinfo : EIATTR_PARAM_CBANK
	.align		4
        /*0080*/ 	.byte	0x04, 0x0a
        /*0082*/ 	.short	(.L_25 - .L_24)
	.align		4
.L_24:
        /*0084*/ 	.word	index@(.nv.constant0.triton_poi_fused_cat_3)
        /*0088*/ 	.short	0x0210
        /*008a*/ 	.short	0x0024


	//----- nvinfo : EIATTR_SW_WAR
	.align		4
.L_25:
        /*008c*/ 	.byte	0x04, 0x36
        /*008e*/ 	.short	(.L_27 - .L_26)
.L_26:
        /*0090*/ 	.word	0x00000008
.L_27:


//--------------------- .nv.callgraph             --------------------------
	.section	.nv.callgraph,"",@"SHT_CUDA_CALLGRAPH"
	.align	4
	.sectionentsize	8
	.align		4
        /*0000*/ 	.word	0x00000000
	.align		4
        /*0004*/ 	.word	0xffffffff
	.align		4
        /*0008*/ 	.word	0x00000000
	.align		4
        /*000c*/ 	.word	0xfffffffe
	.align		4
        /*0010*/ 	.word	0x00000000
	.align		4
        /*0014*/ 	.word	0xfffffffd
	.align		4
        /*0018*/ 	.word	0x00000000
	.align		4
        /*001c*/ 	.word	0xfffffffc


//--------------------- .text.triton_poi_fused_cat_3 --------------------------
	.section	.text.triton_poi_fused_cat_3,"ax",@progbits
	.align	128
        .global         triton_poi_fused_cat_3
        .type           triton_poi_fused_cat_3,@function
        .size           triton_poi_fused_cat_3,(.L_x_1 - triton_poi_fused_cat_3)
        .other          triton_poi_fused_cat_3,@"STO_CUDA_ENTRY STV_DEFAULT"
triton_poi_fused_cat_3:
.text.triton_poi_fused_cat_3:
[----:B------:R-:W0:Y:S02]  /*0000*/  LDC R1, c[0x0][0x28] ;  /* 0x00000a00ff017b82 */ /* 0x000e240000000800 */
[----:B------:R-:W1:Y:S01]  /*0010*/  S2R R0, SR_TID.X ;  /* 0x0000000000007919 */ /* 0x000e620000002100 */
[----:B------:R-:W-:Y:S01]  /*0020*/  ULDC.64 UR6, c[0x0][0x220] ;  /* 0x0000880000067ab9 */ /* 0x000fe20000000a00 */
[----:B------:R-:W-:Y:S01]  /*0030*/  ULDC.64 UR4, c[0x0][0x208] ;  /* 0x0000820000047ab9 */ /* 0x000fe20000000a00 */
[----:B------:R-:W2:Y:S01]  /*0040*/  S2R R3, SR_CTAID.X ;  /* 0x0000000000037919 */ /* 0x000ea20000002500 */
[----:B-1----:R-:W-:-:S05]  /*0050*/  LOP3.LUT R0, R0, 0x7f, RZ, 0xc0, !PT ;  /* 0x0000007f00007812 */ /* 0x002fca00078ec0ff */
[----:B--2---:R-:W-:Y:S02]  /*0060*/  IMAD R0, R3, 0x80, R0 ;  /* 0x0000008003007824 */ /* 0x004fe400078e0200 */
[----:B------:R-:W1:Y:S03]  /*0070*/  LDC.64 R2, c[0x0][0x218] ;  /* 0x00008600ff027b82 */ /* 0x000e660000000a00 */
[----:B------:R-:W-:Y:S02]  /*0080*/  SHF.R.S32.HI R5, RZ, 0x1f, R0 ;  /* 0x0000001fff057819 */ /* 0x000fe40000011400 */
[----:B------:R-:W-:Y:S02]  /*0090*/  ISETP.GE.AND P0, PT, R0, 0x100, PT ;  /* 0x000001000000780c */ /* 0x000fe40003f06270 */
[CC--:B------:R-:W-:Y:S02]  /*00a0*/  LEA.HI R4, R5.reuse, R0.reuse, RZ, 0x4 ;  /* 0x0000000005047211 */ /* 0x0c0fe400078f20ff */
[----:B------:R-:W-:-:S02]  /*00b0*/  LEA.HI R8, R5, R0, RZ, 0x6 ;  /* 0x0000000005087211 */ /* 0x000fc400078f30ff */
[----:B------:R-:W-:Y:S02]  /*00c0*/  SHF.R.S32.HI R6, RZ, 0x4, R4 ;  /* 0x00000004ff067819 */ /* 0x000fe40000011404 */
[----:B------:R-:W-:Y:S02]  /*00d0*/  SHF.R.S32.HI R9, RZ, 0x6, R8 ;  /* 0x00000006ff097819 */ /* 0x000fe40000011408 */
[----:B------:R-:W-:Y:S02]  /*00e0*/  LEA.HI R7, R6, R6, RZ, 0x2 ;  /* 0x0000000606077211 */ /* 0x000fe400078f10ff */
[----:B------:R-:W-:Y:S01]  /*00f0*/  LOP3.LUT R5, R4, 0xfffffff0, RZ, 0xc0, !PT ;  /* 0xfffffff004057812 */ /* 0x000fe200078ec0ff */
[----:B------:R-:W-:Y:S01]  /*0100*/  IMAD.SHL.U32 R4, R9, 0x20, RZ ;  /* 0x0000002009047824 */ /* 0x000fe200078e00ff */
[----:B------:R-:W-:Y:S01]  /*0110*/  LOP3.LUT R7, R7, 0xfffffffc, RZ, 0xc0, !PT ;  /* 0xfffffffc07077812 */ /* 0x000fe200078ec0ff */
[----:B------:R-:W-:Y:S01]  /*0120*/  IMAD.MOV.U32 R9, RZ, RZ, RZ ;  /* 0x000000ffff097224 */ /* 0x000fe200078e00ff */
[----:B------:R-:W-:Y:S01]  /*0130*/  LOP3.LUT R11, R8, 0xffffffc0, RZ, 0xc0, !PT ;  /* 0xffffffc0080b7812 */ /* 0x000fe200078ec0ff */
[----:B------:R-:W-:-:S02]  /*0140*/  IMAD.IADD R5, R0, 0x1, -R5 ;  /* 0x0000000100057824 */ /* 0x000fc400078e0a05 */
[----:B------:R-:W-:Y:S01]  /*0150*/  IMAD.IADD R7, R6, 0x1, -R7 ;  /* 0x0000000106077824 */ /* 0x000fe200078e0a07 */
[----:B------:R-:W-:Y:S02]  /*0160*/  SHF.R.S32.HI R6, RZ, 0x1f, R4 ;  /* 0x0000001fff067819 */ /* 0x000fe40000011404 */
[----:B------:R-:W-:Y:S02]  /*0170*/  SHF.R.S32.HI R8, RZ, 0x1f, R5 ;  /* 0x0000001fff087819 */ /* 0x000fe40000011405 */
[C---:B------:R-:W-:Y:S02]  /*0180*/  ISETP.GE.AND P1, PT, R7.reuse, 0x2, PT ;  /* 0x000000020700780c */ /* 0x040fe40003f26270 */
[C---:B------:R-:W-:Y:S01]  /*0190*/  ISETP.GT.AND P3, PT, R7.reuse, 0x1, !P0 ;  /* 0x000000010700780c */ /* 0x040fe20004764270 */
[----:B------:R-:W-:Y:S01]  /*01a0*/  IMAD.SHL.U32 R7, R7, 0x10, RZ ;  /* 0x0000001007077824 */ /* 0x000fe200078e00ff */
[----:B------:R-:W-:Y:S02]  /*01b0*/  ISETP.LT.AND P2, PT, R0, 0x100, !P1 ;  /* 0x000001000000780c */ /* 0x000fe40004f41270 */
[----:B------:R-:W-:-:S02]  /*01c0*/  IADD3 R11, R4, R0, -R11 ;  /* 0x00000000040b7210 */ /* 0x000fc40007ffe80b */
[----:B------:R-:W-:Y:S02]  /*01d0*/  IADD3 R10, P4, P5, R7, R5, R4 ;  /* 0x00000005070a7210 */ /* 0x000fe40007d9e004 */
[----:B------:R-:W-:Y:S01]  /*01e0*/  SHF.R.S32.HI R7, RZ, 0x1f, R7 ;  /* 0x0000001fff077819 */ /* 0x000fe20000011407 */
[----:B-1----:R-:W-:Y:S02]  /*01f0*/  IMAD.WIDE R4, R11, 0x4, R2 ;  /* 0x000000040b047825 */ /* 0x002fe400078e0202 */
[----:B------:R-:W1:Y:S01]  /*0200*/  LDC.64 R2, c[0x0][0x210] ;  /* 0x00008400ff027b82 */ /* 0x000e620000000a00 */
[----:B------:R-:W-:Y:S02]  /*0210*/  IADD3.X R7, R7, R8, R6, P4, P5 ;  /* 0x0000000807077210 */ /* 0x000fe400027ea406 */
[C---:B------:R-:W-:Y:S01]  /*0220*/  LEA R6, P4, R10.reuse, UR6, 0x2 ;  /* 0x000000060a067c11 */ /* 0x040fe2000f8810ff */
[----:B------:R-:W-:Y:S01]  /*0230*/  IMAD.MOV.U32 R12, RZ, RZ, RZ ;  /* 0x000000ffff0c7224 */ /* 0x000fe200078e00ff */
[----:B------:R-:W2:Y:S02]  /*0240*/  @P2 LDG.E R9, desc[UR4][R4.64] ;  /* 0x0000000404092981 */ /* 0x000ea4000c1e1900 */
[----:B------:R-:W-:-:S05]  /*0250*/  LEA.HI.X R7, R10, UR7, R7, 0x2, P4 ;  /* 0x000000070a077c11 */ /* 0x000fca000a0f1407 */
[----:B------:R-:W3:Y:S01]  /*0260*/  @P3 LDG.E R12, desc[UR4][R6.64+-0x80] ;  /* 0xffff8004060c3981 */ /* 0x000ee2000c1e1900 */
[----:B------:R-:W-:Y:S02]  /*0270*/  IMAD.MOV.U32 R8, RZ, RZ, RZ ;  /* 0x000000ffff087224 */ /* 0x000fe400078e00ff */
[----:B-1----:R-:W-:-:S05]  /*0280*/  IMAD.WIDE R2, R11, 0x4, R2 ;  /* 0x000000040b027825 */ /* 0x002fca00078e0202 */
[----:B------:R-:W4:Y:S01]  /*0290*/  @P2 LDG.E R8, desc[UR4][R2.64] ;  /* 0x0000000402082981 */ /* 0x000f22000c1e1900 */
[----:B--2---:R-:W-:-:S05]  /*02a0*/  SEL R9, R9, RZ, P2 ;  /* 0x000000ff09097207 */ /* 0x004fca0001000000 */
[----:B------:R-:W-:Y:S01]  /*02b0*/  FADD R10, RZ, -R9 ;  /* 0x80000009ff0a7221 */ /* 0x000fe20000000000 */
[----:B---3--:R-:W-:-:S03]  /*02c0*/  SEL R12, R12, RZ, P3 ;  /* 0x000000ff0c0c7207 */ /* 0x008fc60001800000 */
[----:B------:R-:W-:Y:S02]  /*02d0*/  FMUL R10, R10, 1.4426950216293334961 ;  /* 0x3fb8aa3b0a0a7820 */ /* 0x000fe40000400000 */
[----:B------:R-:W-:-:S03]  /*02e0*/  FADD R4, RZ, -R12 ;  /* 0x8000000cff047221 */ /* 0x000fc60000000000 */
[----:B------:R-:W-:Y:S01]  /*02f0*/  FSETP.GEU.AND P3, PT, R10, -126, PT ;  /* 0xc2fc00000a00780b */ /* 0x000fe20003f6e000 */
[----:B------:R-:W-:-:S05]  /*0300*/  FMUL R5, R4, 1.4426950216293334961 ;  /* 0x3fb8aa3b04057820 */ /* 0x000fca0000400000 */
[----:B------:R-:W-:Y:S02]  /*0310*/  FSETP.GEU.AND P4, PT, R5, -126, PT ;  /* 0xc2fc00000500780b */ /* 0x000fe40003f8e000 */
[----:B----4-:R-:W-:-:S05]  /*0320*/  SEL R14, R8, RZ, P2 ;  /* 0x000000ff080e7207 */ /* 0x010fca0001000000 */
[----:B------:R-:W-:-:S04]  /*0330*/  @!P3 FMUL R10, R10, 0.5 ;  /* 0x3f0000000a0ab820 */ /* 0x000fc80000400000 */
[----:B------:R1:W2:Y:S02]  /*0340*/  MUFU.EX2 R4, R10 ;  /* 0x0000000a00047308 */ /* 0x0002a40000000800 */
[----:B------:R-:W-:-:S06]  /*0350*/  @!P4 FMUL R5, R5, 0.5 ;  /* 0x3f0000000505c820 */ /* 0x000fcc0000400000 */
[----:B------:R-:W3:Y:S01]  /*0360*/  MUFU.EX2 R2, R5 ;  /* 0x0000000500027308 */ /* 0x000ee20000000800 */
[----:B-1----:R-:W-:Y:S02]  /*0370*/  IMAD.MOV.U32 R10, RZ, RZ, 0x3e800000 ;  /* 0x3e800000ff0a7424 */ /* 0x002fe400078e00ff */
[----:B--2---:R-:W-:-:S04]  /*0380*/  @!P3 FMUL R4, R4, R4 ;  /* 0x000000040404b220 */ /* 0x004fc80000400000 */
[----:B------:R-:W-:Y:S01]  /*0390*/  FADD R4, R4, 1 ;  /* 0x3f80000004047421 */ /* 0x000fe20000000000 */
[----:B---3--:R-:W-:-:S04]  /*03a0*/  @!P4 FMUL R2, R2, R2 ;  /* 0x000000020202c220 */ /* 0x008fc80000400000 */
[----:B------:R-:W-:Y:S01]  /*03b0*/  FSETP.GT.AND P3, PT, R4, 8.50705917302346158658e+37, PT ;  /* 0x7e8000000400780b */ /* 0x000fe20003f64000 */
[----:B------:R-:W-:-:S03]  /*03c0*/  FADD R7, R2, 1 ;  /* 0x3f80000002077421 */ /* 0x000fc60000000000 */
[----:B------:R-:W-:Y:S01]  /*03d0*/  FSEL R5, R10, 1, P3 ;  /* 0x3f8000000a057808 */ /* 0x000fe20001800000 */
[----:B------:R-:W1:Y:S01]  /*03e0*/  LDC.64 R2, c[0x0][0x228] ;  /* 0x00008a00ff027b82 */ /* 0x000e620000000a00 */
[----:B------:R-:W-:-:S04]  /*03f0*/  FSETP.GT.AND P4, PT, R7, 8.50705917302346158658e+37, PT ;  /* 0x7e8000000700780b */ /* 0x000fc80003f84000 */
[----:B------:R-:W-:-:S03]  /*0400*/  FSEL R8, R10, 1, P4 ;  /* 0x3f8000000a087808 */ /* 0x000fc60002000000 */
[----:B------:R-:W-:-:S06]  /*0410*/  @P3 FMUL R4, R4, 0.25 ;  /* 0x3e80000004043820 */ /* 0x000fcc0000400000 */
[----:B------:R-:W2:Y:S01]  /*0420*/  MUFU.RCP R4, R4 ;  /* 0x0000000400047308 */ /* 0x000ea20000001000 */
[----:B------:R-:W-:-:S07]  /*0430*/  @P4 FMUL R7, R7, 0.25 ;  /* 0x3e80000007074820 */ /* 0x000fce0000400000 */
[----:B------:R-:W3:Y:S01]  /*0440*/  MUFU.RCP R7, R7 ;  /* 0x0000000700077308 */ /* 0x000ee20000001000 */
[----:B-1----:R-:W-:-:S04]  /*0450*/  IMAD.WIDE R2, R0, 0x4, R2 ;  /* 0x0000000400027825 */ /* 0x002fc800078e0202 */
[----:B--2---:R-:W-:-:S04]  /*0460*/  FMUL R6, R4, R5 ;  /* 0x0000000504067220 */ /* 0x004fc80000400000 */
[----:B------:R-:W-:Y:S01]  /*0470*/  FFMA R9, R9, R6, R14 ;  /* 0x0000000609097223 */ /* 0x000fe2000000000e */
[----:B---3--:R-:W-:-:S04]  /*0480*/  FMUL R5, R7, R8 ;  /* 0x0000000807057220 */ /* 0x008fc80000400000 */
[----:B------:R-:W-:Y:S01]  /*0490*/  @P1 FMUL R9, R12, R5 ;  /* 0x000000050c091220 */ /* 0x000fe20000400000 */
[----:B------:R-:W-:Y:S06]  /*04a0*/  @P0 EXIT ;  /* 0x000000000000094d */ /* 0x000fec0003800000 */
[----:B------:R-:W-:Y:S01]  /*04b0*/  STG.E desc[UR4][R2.64], R9 ;  /* 0x0000000902007986 */ /* 0x000fe2000c101904 */
[----:B------:R-:W-:Y:S05]  /*04c0*/  EXIT ;  /* 0x000000000000794d */ /* 0x000fea0003800000 */
.L_x_0:
[----:B------:R-:W-:-:S00]  /*04d0*/  BRA `(.L_x_0) ;  /* 0xfffffffc00fc7947 */ /* 0x000fc0000383ffff */
[----:B------:R-:W-:-:S00]  /*04e0*/  NOP ;  /* 0x0000000000007918 */ /* 0x000fc00000000000 */
        /* <DEDUP_REMOVED lines=9> */
.L_x_1:


//--------------------- .nv.constant0.triton_poi_fused_cat_3 --------------------------
	.section	.nv.constant0.triton_poi_fused_cat_3,"a",@progbits
	.sectionflags	@""
	.align	4
.nv.constant0.triton_poi_fused_cat_3:
	.zero		564
